	.headerflags	@"EF_CUDA_TEXMODE_UNIFIED EF_CUDA_64BIT_ADDRESS EF_CUDA_ACCELERATORS EF_CUDA_SM90 EF_CUDA_VIRTUAL_SM(EF_CUDA_SM90)"
	.elftype	@"ET_EXEC"


//--------------------- .nv.info                  --------------------------
	.section	.nv.info,"",@"SHT_CUDA_INFO"
	.align	4


	//----- nvinfo : EIATTR_REGCOUNT
	.align		4
        /*0000*/ 	.byte	0x04, 0x2f
        /*0002*/ 	.short	(.L_1 - .L_0)
	.align		4
.L_0:
        /*0004*/ 	.word	index@(triton_poi_fused_clone_27)
        /*0008*/ 	.word	0x0000000e


	//----- nvinfo : EIATTR_MIN_STACK_SIZE
	.align		4
.L_1:
        /*000c*/ 	.byte	0x04, 0x12
        /*000e*/ 	.short	(.L_3 - .L_2)
	.align		4
.L_2:
        /*0010*/ 	.word	index@(triton_poi_fused_clone_27)
        /*0014*/ 	.word	0x00000000


	//----- nvinfo : EIATTR_FRAME_SIZE
	.align		4
.L_3:
        /*0018*/ 	.byte	0x04, 0x11
        /*001a*/ 	.short	(.L_5 - .L_4)
	.align		4
.L_4:
        /*001c*/ 	.word	index@(triton_poi_fused_clone_27)
        /*0020*/ 	.word	0x00000000


	//----- nvinfo : EIATTR_MIN_STACK_SIZE
	.align		4
.L_5:
        /*0024*/ 	.byte	0x04, 0x12
        /*0026*/ 	.short	(.L_7 - .L_6)
	.align		4
.L_6:
        /*0028*/ 	.word	index@(triton_poi_fused_clone_27)
        /*002c*/ 	.word	0x00000000
.L_7:


//--------------------- .nv.info.triton_poi_fused_clone_27 --------------------------
	.section	.nv.info.triton_poi_fused_clone_27,"",@"SHT_CUDA_INFO"
	.sectionflags	@""
	.align	4


	//----- nvinfo : EIATTR_CUDA_API_VERSION
	.align		4
        /*0000*/ 	.byte	0x04, 0x37
        /*0002*/ 	.short	(.L_9 - .L_8)
.L_8:
        /*0004*/ 	.word	0x0000007c


	//----- nvinfo : EIATTR_KPARAM_INFO
	.align		4
.L_9:
        /*0008*/ 	.byte	0x04, 0x17
        /*000a*/ 	.short	(.L_11 - .L_10)
.L_10:
        /*000c*/ 	.word	0x00000000
        /*0010*/ 	.short	0x0003
        /*0012*/ 	.short	0x0018
        /*0014*/ 	.byte	0x00, 0xf0, 0x11, 0x00


	//----- nvinfo : EIATTR_KPARAM_INFO
	.align		4
.L_11:
        /*0018*/ 	.byte	0x04, 0x17
        /*001a*/ 	.short	(.L_13 - .L_12)
.L_12:
        /*001c*/ 	.word	0x00000000
        /*0020*/ 	.short	0x0002
        /*0022*/ 	.short	0x0010
        /*0024*/ 	.byte	0x00, 0xf4, 0x21, 0x00


	//----- nvinfo : EIATTR_KPARAM_INFO
	.align		4
.L_13:
        /*0028*/ 	.byte	0x04, 0x17
        /*002a*/ 	.short	(.L_15 - .L_14)
.L_14:
        /*002c*/ 	.word	0x00000000
        /*0030*/ 	.short	0x0001
        /*0032*/ 	.short	0x0008
        /*0034*/ 	.byte	0x00, 0xf4, 0x21, 0x00


	//----- nvinfo : EIATTR_KPARAM_INFO
	.align		4
.L_15:
        /*0038*/ 	.byte	0x04, 0x17
        /*003a*/ 	.short	(.L_17 - .L_16)
.L_16:
        /*003c*/ 	.word	0x00000000
        /*0040*/ 	.short	0x0000
        /*0042*/ 	.short	0x0000
        /*0044*/ 	.byte	0x00, 0xf4, 0x21, 0x00


	//----- nvinfo : EIATTR_SPARSE_MMA_MASK
	.align		4
.L_17:
        /*0048*/ 	.byte	0x03, 0x50
        /*004a*/ 	.short	0x0000


	//----- nvinfo : EIATTR_MAXREG_COUNT
	.align		4
        /*004c*/ 	.byte	0x03, 0x1b
        /*004e*/ 	.short	0x00ff


	//----- nvinfo : EIATTR_EXIT_INSTR_OFFSETS
	.align		4
        /*0050*/ 	.byte	0x04, 0x1c
        /*0052*/ 	.short	(.L_19 - .L_18)


	//   ....[0]....
.L_18:
        /*0054*/ 	.word	0x00000180


	//   ....[1]....
        /*0058*/ 	.word	0x000001a0


	//----- nvinfo : EIATTR_REQNTID
	.align		4
.L_19:
        /*005c*/ 	.byte	0x04, 0x10
        /*005e*/ 	.short	(.L_21 - .L_20)
.L_20:
        /*0060*/ 	.word	0x00000080
        /*0064*/ 	.word	0x00000001
        /*0068*/ 	.word	0x00000001


	//----- nvinfo : EIATTR_CBANK_PARAM_SIZE
	.align		4
.L_21:
        /*006c*/ 	.byte	0x03, 0x19
        /*006e*/ 	.short	0x001c


	//----- nvinfo : EIATTR_PARAM_CBANK
	.align		4
        /*0070*/ 	.byte	0x04, 0x0a
        /*0072*/ 	.short	(.L_23 - .L_22)
	.align		4
.L_22:
        /*0074*/ 	.word	index@(.nv.constant0.triton_poi_fused_clone_27)
        /*0078*/ 	.short	0x0210
        /*007a*/ 	.short	0x001c


	//----- nvinfo : EIATTR_SW_WAR
	.align		4
.L_23:
        /*007c*/ 	.byte	0x04, 0x36
        /*007e*/ 	.short	(.L_25 - .L_24)
.L_24:
        /*0080*/ 	.word	0x00000008
.L_25:


//--------------------- .nv.callgraph             --------------------------
	.section	.nv.callgraph,"",@"SHT_CUDA_CALLGRAPH"
	.align	4
	.sectionentsize	8
	.align		4
        /*0000*/ 	.word	0x00000000
	.align		4
        /*0004*/ 	.word	0xffffffff
	.align		4
        /*0008*/ 	.word	0x00000000
	.align		4
        /*000c*/ 	.word	0xfffffffe
	.align		4
        /*0010*/ 	.word	0x00000000
	.align		4
        /*0014*/ 	.word	0xfffffffd
	.align		4
        /*0018*/ 	.word	0x00000000
	.align		4
        /*001c*/ 	.word	0xfffffffc


//--------------------- .text.triton_poi_fused_clone_27 --------------------------
	.section	.text.triton_poi_fused_clone_27,"ax",@progbits
	.align	128
        .global         triton_poi_fused_clone_27
        .type           triton_poi_fused_clone_27,@function
        .size           triton_poi_fused_clone_27,(.L_x_1 - triton_poi_fused_clone_27)
        .other          triton_poi_fused_clone_27,@"STO_CUDA_ENTRY STV_DEFAULT"
triton_poi_fused_clone_27:
.text.triton_poi_fused_clone_27:
[----:B------:R-:W0:Y:S02]  /*0000*/  LDC R1, c[0x0][0x28] ;  /* 0x00000a00ff017b82 */ /* 0x000e240000000800 */
[----:B------:R-:W1:Y:S01]  /*0010*/  S2R R0, SR_TID.X ;  /* 0x0000000000007919 */ /* 0x000e620000002100 */
[----:B------:R-:W2:Y:S01]  /*0020*/  LDC.64 R2, c[0x0][0x210] ;  /* 0x00008400ff027b82 */ /* 0x000ea20000000a00 */
[----:B------:R-:W-:Y:S01]  /*0030*/  ULDC.64 UR4, c[0x0][0x208] ;  /* 0x0000820000047ab9 */ /* 0x000fe20000000a00 */
[----:B------:R-:W3:Y:S06]  /*0040*/  S2R R9, SR_CTAID.X ;  /* 0x0000000000097919 */ /* 0x000eec0000002500 */
[----:B------:R-:W4:Y:S01]  /*0050*/  LDC.64 R4, c[0x0][0x218] ;  /* 0x00008600ff047b82 */ /* 0x000f220000000a00 */
[----:B-1----:R-:W-:-:S05]  /*0060*/  LOP3.LUT R0, R0, 0x7f, RZ, 0xc0, !PT ;  /* 0x0000007f00007812 */ /* 0x002fca00078ec0ff */
[----:B---3--:R-:W-:-:S05]  /*0070*/  IMAD R9, R9, 0x80, R0 ;  /* 0x0000008009097824 */ /* 0x008fca00078e0200 */
[----:B------:R-:W-:Y:S02]  /*0080*/  SHF.R.S32.HI R0, RZ, 0x1f, R9 ;  /* 0x0000001fff007819 */ /* 0x000fe40000011409 */
[----:B------:R-:W-:Y:S02]  /*0090*/  ISETP.GE.AND P0, PT, R9, 0x800, PT ;  /* 0x000008000900780c */ /* 0x000fe40003f06270 */
[----:B------:R-:W-:-:S04]  /*00a0*/  LEA.HI R0, R0, R9, RZ, 0x9 ;  /* 0x0000000900007211 */ /* 0x000fc800078f48ff */
[----:B------:R-:W-:Y:S02]  /*00b0*/  LOP3.LUT R6, R0, 0xfffffe00, RZ, 0xc0, !PT ;  /* 0xfffffe0000067812 */ /* 0x000fe400078ec0ff */
[----:B------:R-:W-:Y:S02]  /*00c0*/  SHF.R.S32.HI R0, RZ, 0x9, R0 ;  /* 0x00000009ff007819 */ /* 0x000fe40000011400 */
[----:B------:R-:W-:-:S05]  /*00d0*/  IADD3 R7, R9, 0x1200, -R6 ;  /* 0x0000120009077810 */ /* 0x000fca0007ffe806 */
[----:B------:R-:W-:Y:S02]  /*00e0*/  IMAD R11, R0, 0x4800, R7 ;  /* 0x00004800000b7824 */ /* 0x000fe400078e0207 */
[----:B------:R-:W-:Y:S02]  /*00f0*/  IMAD.MOV.U32 R0, RZ, RZ, RZ ;  /* 0x000000ffff007224 */ /* 0x000fe400078e00ff */
[----:B--2---:R-:W-:Y:S01]  /*0100*/  IMAD.WIDE R2, R11, 0x4, R2 ;  /* 0x000000040b027825 */ /* 0x004fe200078e0202 */
[----:B------:R-:W-:-:S03]  /*0110*/  HFMA2.MMA R11, -RZ, RZ, 0, 0 ;  /* 0x00000000ff0b7435 */ /* 0x000fc600000001ff */
[----:B----4-:R-:W-:Y:S01]  /*0120*/  IMAD.WIDE.U32 R4, R7, 0x4, R4 ;  /* 0x0000000407047825 */ /* 0x010fe200078e0004 */
[----:B------:R-:W2:Y:S01]  /*0130*/  @!P0 LDG.E R0, desc[UR4][R2.64] ;  /* 0x0000000402008981 */ /* 0x000ea2000c1e1900 */
[----:B------:R-:W1:Y:S05]  /*0140*/  LDC.64 R6, c[0x0][0x220] ;  /* 0x00008800ff067b82 */ /* 0x000e6a0000000a00 */
[----:B------:R-:W2:Y:S01]  /*0150*/  @!P0 LDG.E.EL R11, desc[UR4][R4.64] ;  /* 0x00000004040b8981 */ /* 0x000ea2000c2e1900 */
[----:B-1----:R-:W-:-:S04]  /*0160*/  IMAD.WIDE R6, R9, 0x4, R6 ;  /* 0x0000000409067825 */ /* 0x002fc800078e0206 */
[----:B--2---:R-:W-:Y:S01]  /*0170*/  FADD R11, R11, R0 ;  /* 0x000000000b0b7221 */ /* 0x004fe20000000000 */
[----:B------:R-:W-:Y:S06]  /*0180*/  @P0 EXIT ;  /* 0x000000000000094d */ /* 0x000fec0003800000 */
[----:B------:R-:W-:Y:S01]  /*0190*/  STG.E desc[UR4][R6.64], R11 ;  /* 0x0000000b06007986 */ /* 0x000fe2000c101904 */
[----:B------:R-:W-:Y:S05]  /*01a0*/  EXIT ;  /* 0x000000000000794d */ /* 0x000fea0003800000 */
.L_x_0:
[----:B------:R-:W-:-:S00]  /*01b0*/  BRA `(.L_x_0) ;  /* 0xfffffffc00fc7947 */ /* 0x000fc0000383ffff */
[----:B------:R-:W-:-:S00]  /*01c0*/  NOP ;  /* 0x0000000000007918 */ /* 0x000fc00000000000 */
        /* <DEDUP_REMOVED lines=11> */
.L_x_1:


//--------------------- .nv.constant0.triton_poi_fused_clone_27 --------------------------
	.section	.nv.constant0.triton_poi_fused_clone_27,"a",@progbits
	.sectionflags	@""
	.align	4
.nv.constant0.triton_poi_fused_clone_27:
	.zero		556
